//
// Generated by NVIDIA NVVM Compiler
//
// Compiler Build ID: CL-36424714
// Cuda compilation tools, release 13.0, V13.0.88
// Based on NVVM 20.0.0
//

.version 9.0
.target sm_100
.address_size 64

	// .globl	_Z32same_convolution2D_version_no_smPiiiS_iiiS_

.visible .entry _Z32same_convolution2D_version_no_smPiiiS_iiiS_(
	.param .u64 .ptr .align 1 _Z32same_convolution2D_version_no_smPiiiS_iiiS__param_0,
	.param .u32 _Z32same_convolution2D_version_no_smPiiiS_iiiS__param_1,
	.param .u32 _Z32same_convolution2D_version_no_smPiiiS_iiiS__param_2,
	.param .u64 .ptr .align 1 _Z32same_convolution2D_version_no_smPiiiS_iiiS__param_3,
	.param .u32 _Z32same_convolution2D_version_no_smPiiiS_iiiS__param_4,
	.param .u32 _Z32same_convolution2D_version_no_smPiiiS_iiiS__param_5,
	.param .u32 _Z32same_convolution2D_version_no_smPiiiS_iiiS__param_6,
	.param .u64 .ptr .align 1 _Z32same_convolution2D_version_no_smPiiiS_iiiS__param_7
)
{
	.reg .pred 	%p<93>;
	.reg .b32 	%r<166>;
	.reg .b64 	%rd<26>;

	ld.param.u64 	%rd10, [_Z32same_convolution2D_version_no_smPiiiS_iiiS__param_0];
	ld.param.u32 	%r70, [_Z32same_convolution2D_version_no_smPiiiS_iiiS__param_1];
	ld.param.u32 	%r71, [_Z32same_convolution2D_version_no_smPiiiS_iiiS__param_2];
	ld.param.u64 	%rd11, [_Z32same_convolution2D_version_no_smPiiiS_iiiS__param_3];
	ld.param.u32 	%r73, [_Z32same_convolution2D_version_no_smPiiiS_iiiS__param_6];
	cvta.to.global.u64 	%rd1, %rd11;
	cvta.to.global.u64 	%rd2, %rd10;
	mov.u32 	%r74, %ctaid.y;
	mov.u32 	%r75, %ntid.y;
	mov.u32 	%r76, %tid.y;
	mad.lo.s32 	%r1, %r74, %r75, %r76;
	mov.u32 	%r77, %ctaid.x;
	mov.u32 	%r78, %ntid.x;
	mov.u32 	%r79, %tid.x;
	mad.lo.s32 	%r2, %r77, %r78, %r79;
	setp.ge.s32 	%p2, %r1, %r70;
	setp.lt.s32 	%p3, %r2, 0;
	setp.ge.s32 	%p4, %r2, %r71;
	or.pred  	%p5, %p2, %p4;
	or.pred  	%p6, %p5, %p3;
	@%p6 bra 	$L__BB0_43;
	neg.s32 	%r3, %r73;
	setp.lt.s32 	%p7, %r73, 0;
	mov.b32 	%r153, 0;
	@%p7 bra 	$L__BB0_42;
	shl.b32 	%r82, %r73, 1;
	and.b32  	%r4, %r82, 6;
	and.b32  	%r5, %r73, 1;
	sub.s32 	%r6, 3, %r73;
	and.b32  	%r83, %r82, -8;
	neg.s32 	%r7, %r83;
	sub.s32 	%r8, %r2, %r73;
	mov.b32 	%r153, 0;
	mov.u32 	%r136, %r3;
$L__BB0_3:
	ld.param.u32 	%r135, [_Z32same_convolution2D_version_no_smPiiiS_iiiS__param_5];
	setp.lt.u32 	%p8, %r73, 4;
	add.s32 	%r84, %r136, %r1;
	setp.gt.s32 	%p9, %r84, -1;
	setp.lt.s32 	%p10, %r84, %r70;
	and.pred  	%p1, %p9, %p10;
	mul.lo.s32 	%r11, %r84, %r71;
	add.s32 	%r85, %r136, %r73;
	mul.lo.s32 	%r138, %r85, %r135;
	add.s32 	%r13, %r138, %r73;
	mov.u32 	%r158, %r3;
	@%p8 bra 	$L__BB0_23;
	add.s32 	%r139, %r8, %r11;
	mov.u32 	%r140, %r8;
	mov.u32 	%r141, %r7;
	mov.u32 	%r142, %r6;
$L__BB0_5:
	.pragma "nounroll";
	setp.gt.s32 	%p11, %r140, -1;
	setp.lt.s32 	%p12, %r140, %r71;
	and.pred  	%p13, %p11, %p12;
	and.pred  	%p14, %p1, %p13;
	mul.wide.s32 	%rd12, %r139, 4;
	add.s64 	%rd3, %rd2, %rd12;
	mul.wide.s32 	%rd13, %r138, 4;
	add.s64 	%rd4, %rd1, %rd13;
	not.pred 	%p15, %p14;
	@%p15 bra 	$L__BB0_7;
	ld.global.u32 	%r86, [%rd3];
	ld.global.u32 	%r87, [%rd4];
	mad.lo.s32 	%r153, %r87, %r86, %r153;
$L__BB0_7:
	add.s32 	%r88, %r140, 1;
	setp.gt.s32 	%p16, %r88, -1;
	setp.lt.s32 	%p17, %r88, %r71;
	and.pred  	%p18, %p16, %p17;
	and.pred  	%p19, %p1, %p18;
	not.pred 	%p20, %p19;
	@%p20 bra 	$L__BB0_9;
	ld.global.u32 	%r89, [%rd3+4];
	ld.global.u32 	%r90, [%rd4+4];
	mad.lo.s32 	%r153, %r90, %r89, %r153;
$L__BB0_9:
	add.s32 	%r91, %r140, 2;
	setp.gt.s32 	%p21, %r91, -1;
	setp.lt.s32 	%p22, %r91, %r71;
	and.pred  	%p23, %p21, %p22;
	and.pred  	%p24, %p1, %p23;
	not.pred 	%p25, %p24;
	@%p25 bra 	$L__BB0_11;
	ld.global.u32 	%r92, [%rd3+8];
	ld.global.u32 	%r93, [%rd4+8];
	mad.lo.s32 	%r153, %r93, %r92, %r153;
$L__BB0_11:
	add.s32 	%r94, %r140, 3;
	setp.gt.s32 	%p26, %r94, -1;
	setp.lt.s32 	%p27, %r94, %r71;
	and.pred  	%p28, %p26, %p27;
	and.pred  	%p29, %p1, %p28;
	not.pred 	%p30, %p29;
	@%p30 bra 	$L__BB0_13;
	ld.global.u32 	%r95, [%rd3+12];
	ld.global.u32 	%r96, [%rd4+12];
	mad.lo.s32 	%r153, %r96, %r95, %r153;
$L__BB0_13:
	add.s32 	%r97, %r140, 4;
	setp.gt.s32 	%p31, %r97, -1;
	setp.lt.s32 	%p32, %r97, %r71;
	and.pred  	%p33, %p31, %p32;
	and.pred  	%p34, %p1, %p33;
	not.pred 	%p35, %p34;
	@%p35 bra 	$L__BB0_15;
	ld.global.u32 	%r98, [%rd3+16];
	ld.global.u32 	%r99, [%rd4+16];
	mad.lo.s32 	%r153, %r99, %r98, %r153;
$L__BB0_15:
	add.s32 	%r100, %r140, 5;
	setp.gt.s32 	%p36, %r100, -1;
	setp.lt.s32 	%p37, %r100, %r71;
	and.pred  	%p38, %p36, %p37;
	and.pred  	%p39, %p1, %p38;
	not.pred 	%p40, %p39;
	@%p40 bra 	$L__BB0_17;
	ld.global.u32 	%r101, [%rd3+20];
	ld.global.u32 	%r102, [%rd4+20];
	mad.lo.s32 	%r153, %r102, %r101, %r153;
$L__BB0_17:
	add.s32 	%r103, %r140, 6;
	setp.gt.s32 	%p41, %r103, -1;
	setp.lt.s32 	%p42, %r103, %r71;
	and.pred  	%p43, %p41, %p42;
	and.pred  	%p44, %p1, %p43;
	not.pred 	%p45, %p44;
	@%p45 bra 	$L__BB0_19;
	ld.global.u32 	%r104, [%rd3+24];
	ld.global.u32 	%r105, [%rd4+24];
	mad.lo.s32 	%r153, %r105, %r104, %r153;
$L__BB0_19:
	add.s32 	%r106, %r140, 7;
	setp.gt.s32 	%p46, %r106, -1;
	setp.lt.s32 	%p47, %r106, %r71;
	and.pred  	%p48, %p46, %p47;
	and.pred  	%p49, %p1, %p48;
	not.pred 	%p50, %p49;
	@%p50 bra 	$L__BB0_21;
	ld.global.u32 	%r107, [%rd3+28];
	ld.global.u32 	%r108, [%rd4+28];
	mad.lo.s32 	%r153, %r108, %r107, %r153;
$L__BB0_21:
	add.s32 	%r142, %r142, 8;
	add.s32 	%r141, %r141, 8;
	add.s32 	%r140, %r140, 8;
	add.s32 	%r139, %r139, 8;
	add.s32 	%r138, %r138, 8;
	setp.ne.s32 	%p51, %r141, 0;
	@%p51 bra 	$L__BB0_5;
	add.s32 	%r158, %r142, -3;
$L__BB0_23:
	setp.lt.u32 	%p52, %r4, 3;
	@%p52 bra 	$L__BB0_33;
	add.s32 	%r45, %r158, %r2;
	setp.gt.s32 	%p53, %r45, -1;
	setp.lt.s32 	%p54, %r45, %r71;
	and.pred  	%p55, %p53, %p54;
	and.pred  	%p57, %p1, %p55;
	add.s32 	%r109, %r45, %r11;
	mul.wide.s32 	%rd14, %r109, 4;
	add.s64 	%rd5, %rd2, %rd14;
	add.s32 	%r110, %r13, %r158;
	mul.wide.s32 	%rd15, %r110, 4;
	add.s64 	%rd6, %rd1, %rd15;
	not.pred 	%p58, %p57;
	@%p58 bra 	$L__BB0_26;
	ld.global.u32 	%r111, [%rd5];
	ld.global.u32 	%r112, [%rd6];
	mad.lo.s32 	%r153, %r112, %r111, %r153;
$L__BB0_26:
	add.s32 	%r113, %r45, 1;
	setp.gt.s32 	%p59, %r113, -1;
	setp.lt.s32 	%p60, %r113, %r71;
	and.pred  	%p61, %p59, %p60;
	and.pred  	%p62, %p1, %p61;
	not.pred 	%p63, %p62;
	@%p63 bra 	$L__BB0_28;
	ld.global.u32 	%r114, [%rd5+4];
	ld.global.u32 	%r115, [%rd6+4];
	mad.lo.s32 	%r153, %r115, %r114, %r153;
$L__BB0_28:
	add.s32 	%r116, %r45, 2;
	setp.gt.s32 	%p64, %r116, -1;
	setp.lt.s32 	%p65, %r116, %r71;
	and.pred  	%p66, %p64, %p65;
	and.pred  	%p67, %p1, %p66;
	not.pred 	%p68, %p67;
	@%p68 bra 	$L__BB0_30;
	ld.global.u32 	%r117, [%rd5+8];
	ld.global.u32 	%r118, [%rd6+8];
	mad.lo.s32 	%r153, %r118, %r117, %r153;
$L__BB0_30:
	add.s32 	%r119, %r45, 3;
	setp.gt.s32 	%p69, %r119, -1;
	setp.lt.s32 	%p70, %r119, %r71;
	and.pred  	%p71, %p69, %p70;
	and.pred  	%p72, %p1, %p71;
	not.pred 	%p73, %p72;
	@%p73 bra 	$L__BB0_32;
	ld.global.u32 	%r120, [%rd5+12];
	ld.global.u32 	%r121, [%rd6+12];
	mad.lo.s32 	%r153, %r121, %r120, %r153;
$L__BB0_32:
	add.s32 	%r158, %r158, 4;
$L__BB0_33:
	setp.eq.s32 	%p74, %r5, 0;
	@%p74 bra 	$L__BB0_39;
	add.s32 	%r57, %r158, %r2;
	setp.gt.s32 	%p75, %r57, -1;
	setp.lt.s32 	%p76, %r57, %r71;
	and.pred  	%p77, %p75, %p76;
	and.pred  	%p79, %p1, %p77;
	add.s32 	%r122, %r57, %r11;
	mul.wide.s32 	%rd16, %r122, 4;
	add.s64 	%rd7, %rd2, %rd16;
	add.s32 	%r123, %r13, %r158;
	mul.wide.s32 	%rd17, %r123, 4;
	add.s64 	%rd8, %rd1, %rd17;
	not.pred 	%p80, %p79;
	@%p80 bra 	$L__BB0_36;
	ld.global.u32 	%r124, [%rd7];
	ld.global.u32 	%r125, [%rd8];
	mad.lo.s32 	%r153, %r125, %r124, %r153;
$L__BB0_36:
	add.s32 	%r126, %r57, 1;
	setp.gt.s32 	%p81, %r126, -1;
	setp.lt.s32 	%p82, %r126, %r71;
	and.pred  	%p83, %p81, %p82;
	and.pred  	%p84, %p1, %p83;
	not.pred 	%p85, %p84;
	@%p85 bra 	$L__BB0_38;
	ld.global.u32 	%r127, [%rd7+4];
	ld.global.u32 	%r128, [%rd8+4];
	mad.lo.s32 	%r153, %r128, %r127, %r153;
$L__BB0_38:
	add.s32 	%r158, %r158, 2;
$L__BB0_39:
	add.s32 	%r65, %r158, %r2;
	setp.gt.s32 	%p86, %r65, -1;
	setp.lt.s32 	%p87, %r65, %r71;
	and.pred  	%p88, %p86, %p87;
	and.pred  	%p90, %p1, %p88;
	not.pred 	%p91, %p90;
	@%p91 bra 	$L__BB0_41;
	add.s32 	%r129, %r65, %r11;
	mul.wide.s32 	%rd18, %r129, 4;
	add.s64 	%rd19, %rd2, %rd18;
	ld.global.u32 	%r130, [%rd19];
	add.s32 	%r131, %r13, %r158;
	mul.wide.s32 	%rd20, %r131, 4;
	add.s64 	%rd21, %rd1, %rd20;
	ld.global.u32 	%r132, [%rd21];
	mad.lo.s32 	%r153, %r132, %r130, %r153;
$L__BB0_41:
	add.s32 	%r68, %r136, 1;
	setp.ne.s32 	%p92, %r136, %r73;
	mov.u32 	%r136, %r68;
	@%p92 bra 	$L__BB0_3;
$L__BB0_42:
	ld.param.u64 	%rd25, [_Z32same_convolution2D_version_no_smPiiiS_iiiS__param_7];
	neg.s32 	%r133, %r153;
	mad.lo.s32 	%r134, %r71, %r1, %r2;
	cvta.to.global.u64 	%rd22, %rd25;
	mul.wide.s32 	%rd23, %r134, 4;
	add.s64 	%rd24, %rd22, %rd23;
	st.global.u32 	[%rd24], %r133;
$L__BB0_43:
	ret;

}


// ===== COMPILED SASS (sm_100) =====

	.target	sm_100

	.elftype	@"ET_EXEC"


//--------------------- .note.nv.tkinfo           --------------------------
	.section	.note.nv.tkinfo,"",@"SHT_NOTE"
	.sectionflags	@"SHF_NOTE_NV_TKINFO"
	.tkinfo
        /*0018*/ 	.word	0x00000002
        /*0030*/ 	.string	""
        /*0030*/ 	.string	"ptxas"
        /*0030*/ 	.string	"Cuda compilation tools, release 13.0, V13.0.88"
        /*0030*/ 	.string	"Build cuda_13.0.r13.0/compiler.36424714_0"
        /*0030*/ 	.string	"-arch sm_100 -m 64 "



//--------------------- .note.nv.cuinfo           --------------------------
	.section	.note.nv.cuinfo,"",@"SHT_NOTE"
	.sectionflags	@"SHF_NOTE_NV_CUINFO"
        /*0018*/ 	.short	0x0002
        /*001a*/ 	.short	0x0064
        /*001c*/ 	.short	0x0082
	.zero		2


//--------------------- .nv.info                  --------------------------
	.section	.nv.info,"",@"SHT_CUDA_INFO"
	.align	4


	//----- nvinfo : EIATTR_REGCOUNT
	.align		4
        /*0000*/ 	.byte	0x04, 0x2f
        /*0002*/ 	.short	(.L_1 - .L_0)
	.align		4
.L_0:
        /*0004*/ 	.word	index@(_Z32same_convolution2D_version_no_smPiiiS_iiiS_)
        /*0008*/ 	.word	0x0000001e


	//----- nvinfo : EIATTR_FRAME_SIZE
	.align		4
.L_1:
        /*000c*/ 	.byte	0x04, 0x11
        /*000e*/ 	.short	(.L_3 - .L_2)
	.align		4
.L_2:
        /*0010*/ 	.word	index@(_Z32same_convolution2D_version_no_smPiiiS_iiiS_)
        /*0014*/ 	.word	0x00000000


	//----- nvinfo : EIATTR_MIN_STACK_SIZE
	.align		4
.L_3:
        /*0018*/ 	.byte	0x04, 0x12
        /*001a*/ 	.short	(.L_5 - .L_4)
	.align		4
.L_4:
        /*001c*/ 	.word	index@(_Z32same_convolution2D_version_no_smPiiiS_iiiS_)
        /*0020*/ 	.word	0x00000000
.L_5:


//--------------------- .nv.compat                --------------------------
	.section	.nv.compat,"",@"SHT_CUDA_COMPAT_INFO"
	.align	4
        /*0000*/ 	.byte	0x02, 0x09, 0x00, 0x00, 0x02, 0x02, 0x01, 0x00, 0x02, 0x05, 0x05, 0x00, 0x03, 0x07, 0x01, 0x01
        /*0010*/ 	.byte	0x02, 0x03, 0x00, 0x00, 0x02, 0x06, 0x01, 0x00, 0x04, 0x0b, 0x08, 0x00, 0x09, 0x00, 0x00, 0x00
        /*0020*/ 	.byte	0x00, 0x00, 0x00, 0x00


//--------------------- .nv.info._Z32same_convolution2D_version_no_smPiiiS_iiiS_ --------------------------
	.section	.nv.info._Z32same_convolution2D_version_no_smPiiiS_iiiS_,"",@"SHT_CUDA_INFO"
	.sectionflags	@""
	.align	4


	//----- nvinfo : EIATTR_CUDA_API_VERSION
	.align		4
        /*0000*/ 	.byte	0x04, 0x37
        /*0002*/ 	.short	(.L_7 - .L_6)
.L_6:
        /*0004*/ 	.word	0x00000082


	//----- nvinfo : EIATTR_KPARAM_INFO
	.align		4
.L_7:
        /*0008*/ 	.byte	0x04, 0x17
        /*000a*/ 	.short	(.L_9 - .L_8)
.L_8:
        /*000c*/ 	.word	0x00000000
        /*0010*/ 	.short	0x0007
        /*0012*/ 	.short	0x0028
        /*0014*/ 	.byte	0x00, 0xf5, 0x21, 0x00


	//----- nvinfo : EIATTR_KPARAM_INFO
	.align		4
.L_9:
        /*0018*/ 	.byte	0x04, 0x17
        /*001a*/ 	.short	(.L_11 - .L_10)
.L_10:
        /*001c*/ 	.word	0x00000000
        /*0020*/ 	.short	0x0006
        /*0022*/ 	.short	0x0020
        /*0024*/ 	.byte	0x00, 0xf0, 0x11, 0x00


	//----- nvinfo : EIATTR_KPARAM_INFO
	.align		4
.L_11:
        /*0028*/ 	.byte	0x04, 0x17
        /*002a*/ 	.short	(.L_13 - .L_12)
.L_12:
        /*002c*/ 	.word	0x00000000
        /*0030*/ 	.short	0x0005
        /*0032*/ 	.short	0x001c
        /*0034*/ 	.byte	0x00, 0xf0, 0x11, 0x00


	//----- nvinfo : EIATTR_KPARAM_INFO
	.align		4
.L_13:
        /*0038*/ 	.byte	0x04, 0x17
        /*003a*/ 	.short	(.L_15 - .L_14)
.L_14:
        /*003c*/ 	.word	0x00000000
        /*0040*/ 	.short	0x0004
        /*0042*/ 	.short	0x0018
        /*0044*/ 	.byte	0x00, 0xf0, 0x11, 0x00


	//----- nvinfo : EIATTR_KPARAM_INFO
	.align		4
.L_15:
        /*0048*/ 	.byte	0x04, 0x17
        /*004a*/ 	.short	(.L_17 - .L_16)
.L_16:
        /*004c*/ 	.word	0x00000000
        /*0050*/ 	.short	0x0003
        /*0052*/ 	.short	0x0010
        /*0054*/ 	.byte	0x00, 0xf5, 0x21, 0x00


	//----- nvinfo : EIATTR_KPARAM_INFO
	.align		4
.L_17:
        /*0058*/ 	.byte	0x04, 0x17
        /*005a*/ 	.short	(.L_19 - .L_18)
.L_18:
        /*005c*/ 	.word	0x00000000
        /*0060*/ 	.short	0x0002
        /*0062*/ 	.short	0x000c
        /*0064*/ 	.byte	0x00, 0xf0, 0x11, 0x00


	//----- nvinfo : EIATTR_KPARAM_INFO
	.align		4
.L_19:
        /*0068*/ 	.byte	0x04, 0x17
        /*006a*/ 	.short	(.L_21 - .L_20)
.L_20:
        /*006c*/ 	.word	0x00000000
        /*0070*/ 	.short	0x0001
        /*0072*/ 	.short	0x0008
        /*0074*/ 	.byte	0x00, 0xf0, 0x11, 0x00


	//----- nvinfo : EIATTR_KPARAM_INFO
	.align		4
.L_21:
        /*0078*/ 	.byte	0x04, 0x17
        /*007a*/ 	.short	(.L_23 - .L_22)
.L_22:
        /*007c*/ 	.word	0x00000000
        /*0080*/ 	.short	0x0000
        /*0082*/ 	.short	0x0000
        /*0084*/ 	.byte	0x00, 0xf5, 0x21, 0x00


	//----- nvinfo : EIATTR_SPARSE_MMA_MASK
	.align		4
.L_23:
        /*0088*/ 	.byte	0x03, 0x50
        /*008a*/ 	.short	0x0000


	//----- nvinfo : EIATTR_MAXREG_COUNT
	.align		4
        /*008c*/ 	.byte	0x03, 0x1b
        /*008e*/ 	.short	0x00ff


	//----- nvinfo : EIATTR_MERCURY_ISA_VERSION
	.align		4
        /*0090*/ 	.byte	0x03, 0x5f
        /*0092*/ 	.short	0x0101


	//----- nvinfo : EIATTR_VRC_CTA_INIT_COUNT
	.align		4
        /*0094*/ 	.byte	0x02, 0x4a
	.zero		1
	.zero		1


	//----- nvinfo : EIATTR_EXIT_INSTR_OFFSETS
	.align		4
        /*0098*/ 	.byte	0x04, 0x1c
        /*009a*/ 	.short	(.L_25 - .L_24)


	//   ....[0]....
.L_24:
        /*009c*/ 	.word	0x000000d0


	//   ....[1]....
        /*00a0*/ 	.word	0x00000cb0


	//----- nvinfo : EIATTR_CRS_STACK_SIZE
	.align		4
.L_25:
        /*00a4*/ 	.byte	0x04, 0x1e
        /*00a6*/ 	.short	(.L_27 - .L_26)
.L_26:
        /*00a8*/ 	.word	0x00000000


	//----- nvinfo : EIATTR_CBANK_PARAM_SIZE
	.align		4
.L_27:
        /*00ac*/ 	.byte	0x03, 0x19
        /*00ae*/ 	.short	0x0030


	//----- nvinfo : EIATTR_PARAM_CBANK
	.align		4
        /*00b0*/ 	.byte	0x04, 0x0a
        /*00b2*/ 	.short	(.L_29 - .L_28)
	.align		4
.L_28:
        /*00b4*/ 	.word	index@(.nv.constant0._Z32same_convolution2D_version_no_smPiiiS_iiiS_)
        /*00b8*/ 	.short	0x0380
        /*00ba*/ 	.short	0x0030


	//----- nvinfo : EIATTR_SW_WAR
	.align		4
.L_29:
        /*00bc*/ 	.byte	0x04, 0x36
        /*00be*/ 	.short	(.L_31 - .L_30)
.L_30:
        /*00c0*/ 	.word	0x00000008
.L_31:


//--------------------- .nv.callgraph             --------------------------
	.section	.nv.callgraph,"",@"SHT_CUDA_CALLGRAPH"
	.align	4
	.sectionentsize	8
	.align		4
        /*0000*/ 	.word	0x00000000
	.align		4
        /*0004*/ 	.word	0xffffffff
	.align		4
        /*0008*/ 	.word	0x00000000
	.align		4
        /*000c*/ 	.word	0xfffffffe
	.align		4
        /*0010*/ 	.word	0x00000000
	.align		4
        /*0014*/ 	.word	0xfffffffd
	.align		4
        /*0018*/ 	.word	0x00000000
	.align		4
        /*001c*/ 	.word	0xfffffffc


//--------------------- .text._Z32same_convolution2D_version_no_smPiiiS_iiiS_ --------------------------
	.section	.text._Z32same_convolution2D_version_no_smPiiiS_iiiS_,"ax",@progbits
	.align	128
        .global         _Z32same_convolution2D_version_no_smPiiiS_iiiS_
        .type           _Z32same_convolution2D_version_no_smPiiiS_iiiS_,@function
        .size           _Z32same_convolution2D_version_no_smPiiiS_iiiS_,(.L_x_9 - _Z32same_convolution2D_version_no_smPiiiS_iiiS_)
        .other          _Z32same_convolution2D_version_no_smPiiiS_iiiS_,@"STO_CUDA_ENTRY STV_DEFAULT"
_Z32same_convolution2D_version_no_smPiiiS_iiiS_:
.text._Z32same_convolution2D_version_no_smPiiiS_iiiS_:
[----:B------:R-:W-:Y:S01]  /*0000*/  LDC R1, c[0x0][0x37c] ;  /* 0x0000df00ff017b82 */ /* 0x000fe20000000800 */
[----:B------:R-:W0:Y:S07]  /*0010*/  S2R R3, SR_TID.X ;  /* 0x0000000000037919 */ /* 0x000e2e0000002100 */
[----:B------:R-:W1:Y:S01]  /*0020*/  LDC R11, c[0x0][0x364] ;  /* 0x0000d900ff0b7b82 */ /* 0x000e620000000800 */
[----:B------:R-:W2:Y:S01]  /*0030*/  LDCU.64 UR8, c[0x0][0x388] ;  /* 0x00007100ff0877ac */ /* 0x000ea20008000a00 */
[----:B------:R-:W1:Y:S06]  /*0040*/  S2R R2, SR_TID.Y ;  /* 0x0000000000027919 */ /* 0x000e6c0000002200 */
[----:B------:R-:W0:Y:S08]  /*0050*/  S2UR UR5, SR_CTAID.X ;  /* 0x00000000000579c3 */ /* 0x000e300000002500 */
[----:B------:R-:W0:Y:S08]  /*0060*/  LDC R0, c[0x0][0x360] ;  /* 0x0000d800ff007b82 */ /* 0x000e300000000800 */
[----:B------:R-:W1:Y:S01]  /*0070*/  S2UR UR4, SR_CTAID.Y ;  /* 0x00000000000479c3 */ /* 0x000e620000002600 */
[----:B0-----:R-:W-:-:S05]  /*0080*/  IMAD R0, R0, UR5, R3 ;  /* 0x0000000500007c24 */ /* 0x001fca000f8e0203 */
[----:B--2---:R-:W-:Y:S01]  /*0090*/  ISETP.GE.AND P0, PT, R0, UR9, PT ;  /* 0x0000000900007c0c */ /* 0x004fe2000bf06270 */
[----:B-1----:R-:W-:-:S05]  /*00a0*/  IMAD R11, R11, UR4, R2 ;  /* 0x000000040b0b7c24 */ /* 0x002fca000f8e0202 */
[----:B------:R-:W-:-:S04]  /*00b0*/  ISETP.GE.OR P0, PT, R11, UR8, P0 ;  /* 0x000000080b007c0c */ /* 0x000fc80008706670 */
[----:B------:R-:W-:-:S13]  /*00c0*/  ISETP.LT.OR P0, PT, R0, RZ, P0 ;  /* 0x000000ff0000720c */ /* 0x000fda0000701670 */
[----:B------:R-:W-:Y:S05]  /*00d0*/  @P0 EXIT ;  /* 0x000000000000094d */ /* 0x000fea0003800000 */
[----:B------:R-:W0:Y:S01]  /*00e0*/  LDCU UR6, c[0x0][0x3a0] ;  /* 0x00007400ff0677ac */ /* 0x000e220008000800 */
[----:B------:R-:W-:Y:S01]  /*00f0*/  IMAD.MOV.U32 R12, RZ, RZ, RZ ;  /* 0x000000ffff0c7224 */ /* 0x000fe200078e00ff */
[----:B------:R-:W1:Y:S01]  /*0100*/  LDCU.64 UR12, c[0x0][0x358] ;  /* 0x00006b00ff0c77ac */ /* 0x000e620008000a00 */
[----:B0-----:R-:W-:-:S09]  /*0110*/  UISETP.GE.AND UP0, UPT, UR6, URZ, UPT ;  /* 0x000000ff0600728c */ /* 0x001fd2000bf06270 */
[----:B-1----:R-:W-:Y:S05]  /*0120*/  BRA.U !UP0, `(.L_x_0) ;  /* 0x0000000908cc7547 */ /* 0x002fea000b800000 */
[----:B------:R-:W-:Y:S02]  /*0130*/  USHF.L.U32 UR4, UR6, 0x1, URZ ;  /* 0x0000000106047899 */ /* 0x000fe400080006ff */
[----:B------:R-:W-:Y:S01]  /*0140*/  VIADD R10, R0, -UR6 ;  /* 0x80000006000a7c36 */ /* 0x000fe20008000000 */
[----:B------:R-:W-:Y:S01]  /*0150*/  UIADD3 UR7, UPT, UPT, -UR6, URZ, URZ ;  /* 0x000000ff06077290 */ /* 0x000fe2000fffe1ff */
[----:B------:R-:W-:Y:S01]  /*0160*/  IMAD.MOV.U32 R12, RZ, RZ, RZ ;  /* 0x000000ffff0c7224 */ /* 0x000fe200078e00ff */
[----:B------:R-:W-:Y:S02]  /*0170*/  ULOP3.LUT UR5, UR4, 0xfffffff8, URZ, 0xc0, !UPT ;  /* 0xfffffff804057892 */ /* 0x000fe4000f8ec0ff */
[----:B------:R-:W-:Y:S02]  /*0180*/  ULOP3.LUT UR4, UR4, 0x6, URZ, 0xc0, !UPT ;  /* 0x0000000604047892 */ /* 0x000fe4000f8ec0ff */
[----:B------:R-:W-:Y:S02]  /*0190*/  UIADD3 UR10, UPT, UPT, -UR6, 0x3, URZ ;  /* 0x00000003060a7890 */ /* 0x000fe4000fffe1ff */
[----:B------:R-:W-:-:S02]  /*01a0*/  UISETP.GE.U32.AND UP1, UPT, UR4, 0x3, UPT ;  /* 0x000000030400788c */ /* 0x000fc4000bf26070 */
[----:B------:R-:W-:Y:S01]  /*01b0*/  UIADD3 UR8, UPT, UPT, -UR5, URZ, URZ ;  /* 0x000000ff05087290 */ /* 0x000fe2000fffe1ff */
[----:B------:R-:W-:-:S11]  /*01c0*/  UMOV UR4, UR7 ;  /* 0x0000000700047c82 */ /* 0x000fd60008000000 */
.L_x_7:
[----:B------:R-:W0:Y:S01]  /*01d0*/  LDCU UR14, c[0x0][0x3a0] ;  /* 0x00007400ff0e77ac */ /* 0x000e220008000800 */
[----:B------:R-:W-:Y:S01]  /*01e0*/  VIADD R13, R11, UR4 ;  /* 0x000000040b0d7c36 */ /* 0x000fe20008000000 */
[----:B------:R-:W-:Y:S01]  /*01f0*/  MOV R3, UR7 ;  /* 0x0000000700037c02 */ /* 0x000fe20008000f00 */
[----:B------:R-:W1:Y:S01]  /*0200*/  LDCU UR11, c[0x0][0x388] ;  /* 0x00007100ff0b77ac */ /* 0x000e620008000800 */
[----:B------:R-:W2:Y:S01]  /*0210*/  LDCU UR9, c[0x0][0x39c] ;  /* 0x00007380ff0977ac */ /* 0x000ea20008000800 */
[----:B------:R-:W-:Y:S01]  /*0220*/  UMOV UR6, UR4 ;  /* 0x0000000400067c82 */ /* 0x000fe20008000000 */
[----:B0-----:R-:W-:Y:S02]  /*0230*/  UISETP.GE.U32.AND UP2, UPT, UR14, 0x4, UPT ;  /* 0x000000040e00788c */ /* 0x001fe4000bf46070 */
[----:B------:R-:W-:Y:S01]  /*0240*/  UIADD3 UR5, UPT, UPT, UR4, UR14, URZ ;  /* 0x0000000e04057290 */ /* 0x000fe2000fffe0ff */
[----:B-1----:R-:W-:Y:S01]  /*0250*/  ISETP.GE.AND P0, PT, R13, UR11, PT ;  /* 0x0000000b0d007c0c */ /* 0x002fe2000bf06270 */
[----:B------:R-:W-:-:S02]  /*0260*/  UIADD3 UR4, UPT, UPT, UR4, 0x1, URZ ;  /* 0x0000000104047890 */ /* 0x000fc4000fffe0ff */
[----:B------:R-:W-:Y:S01]  /*0270*/  UISETP.NE.AND UP0, UPT, UR6, UR14, UPT ;  /* 0x0000000e0600728c */ /* 0x000fe2000bf05270 */
[----:B------:R-:W-:Y:S01]  /*0280*/  ISETP.GT.AND P0, PT, R13, -0x1, !P0 ;  /* 0xffffffff0d00780c */ /* 0x000fe20004704270 */
[----:B--2---:R-:W-:-:S04]  /*0290*/  UIMAD UR5, UR5, UR9, URZ ;  /* 0x00000009050572a4 */ /* 0x004fc8000f8e02ff */
[----:B------:R-:W-:Y:S01]  /*02a0*/  UIADD3 UR11, UPT, UPT, UR5, UR14, URZ ;  /* 0x0000000e050b7290 */ /* 0x000fe2000fffe0ff */
[----:B------:R-:W-:Y:S11]  /*02b0*/  BRA.U !UP2, `(.L_x_1) ;  /* 0x000000050a287547 */ /* 0x000ff6000b800000 */
[----:B------:R-:W0:Y:S01]  /*02c0*/  LDC.64 R2, c[0x0][0x380] ;  /* 0x0000e000ff027b82 */ /* 0x000e220000000a00 */
[----:B------:R-:W1:Y:S01]  /*02d0*/  LDCU UR6, c[0x0][0x38c] ;  /* 0x00007180ff0677ac */ /* 0x000e620008000800 */
[--C-:B------:R-:W-:Y:S02]  /*02e0*/  IMAD.MOV.U32 R14, RZ, RZ, R10.reuse ;  /* 0x000000ffff0e7224 */ /* 0x100fe400078e000a */
[----:B------:R-:W-:Y:S01]  /*02f0*/  IMAD.U32 R16, RZ, RZ, UR10 ;  /* 0x0000000aff107e24 */ /* 0x000fe2000f8e00ff */
[----:B------:R-:W2:Y:S01]  /*0300*/  LDCU UR9, c[0x0][0x38c] ;  /* 0x00007180ff0977ac */ /* 0x000ea20008000800 */
[----:B------:R-:W-:Y:S02]  /*0310*/  IMAD.U32 R15, RZ, RZ, UR5 ;  /* 0x00000005ff0f7e24 */ /* 0x000fe4000f8e00ff */
[----:B------:R-:W3:Y:S01]  /*0320*/  LDC.64 R4, c[0x0][0x390] ;  /* 0x0000e400ff047b82 */ /* 0x000ee20000000a00 */
[----:B------:R-:W-:Y:S01]  /*0330*/  UMOV UR5, UR8 ;  /* 0x0000000800057c82 */ /* 0x000fe20008000000 */
[----:B-1----:R-:W-:-:S07]  /*0340*/  IMAD R17, R13, UR6, R10 ;  /* 0x000000060d117c24 */ /* 0x002fce000f8e020a */
.L_x_2:
[C---:B--2---:R-:W-:Y:S01]  /*0350*/  ISETP.GE.AND P2, PT, R14.reuse, UR9, PT ;  /* 0x000000090e007c0c */ /* 0x044fe2000bf46270 */
[----:B0-----:R-:W-:Y:S01]  /*0360*/  IMAD.WIDE R8, R17, 0x4, R2 ;  /* 0x0000000411087825 */ /* 0x001fe200078e0202 */
[C---:B------:R-:W-:Y:S02]  /*0370*/  IADD3 R6, PT, PT, R14.reuse, 0x1, RZ ;  /* 0x000000010e067810 */ /* 0x040fe40007ffe0ff */
[----:B------:R-:W-:Y:S02]  /*0380*/  ISETP.GT.AND P2, PT, R14, -0x1, !P2 ;  /* 0xffffffff0e00780c */ /* 0x000fe40005744270 */
[C---:B------:R-:W-:Y:S02]  /*0390*/  ISETP.GE.AND P6, PT, R6.reuse, UR9, PT ;  /* 0x0000000906007c0c */ /* 0x040fe4000bfc6270 */
[----:B------:R-:W-:Y:S02]  /*03a0*/  PLOP3.LUT P2, PT, P0, P2, PT, 0x80, 0x8 ;  /* 0x000000000008781c */ /* 0x000fe40000745070 */
[----:B------:R-:W-:Y:S01]  /*03b0*/  ISETP.GT.AND P6, PT, R6, -0x1, !P6 ;  /* 0xffffffff0600780c */ /* 0x000fe200077c4270 */
[----:B---3--:R-:W-:-:S03]  /*03c0*/  IMAD.WIDE R6, R15, 0x4, R4 ;  /* 0x000000040f067825 */ /* 0x008fc600078e0204 */
[----:B------:R-:W-:Y:S01]  /*03d0*/  PLOP3.LUT P6, PT, P0, P6, PT, 0x80, 0x8 ;  /* 0x000000000008781c */ /* 0x000fe200007cd070 */
[----:B------:R-:W-:-:S06]  /*03e0*/  VIADD R18, R14, 0x2 ;  /* 0x000000020e127836 */ /* 0x000fcc0000000000 */
[----:B------:R-:W2:Y:S04]  /*03f0*/  @P2 LDG.E R21, desc[UR12][R8.64] ;  /* 0x0000000c08152981 */ /* 0x000ea8000c1e1900 */
[----:B------:R-:W2:Y:S01]  /*0400*/  @P2 LDG.E R20, desc[UR12][R6.64] ;  /* 0x0000000c06142981 */ /* 0x000ea2000c1e1900 */
[----:B------:R-:W-:-:S03]  /*0410*/  ISETP.GE.AND P1, PT, R18, UR9, PT ;  /* 0x0000000912007c0c */ /* 0x000fc6000bf26270 */
[----:B------:R-:W3:Y:S01]  /*0420*/  @P6 LDG.E R23, desc[UR12][R8.64+0x4] ;  /* 0x0000040c08176981 */ /* 0x000ee2000c1e1900 */
[----:B------:R-:W-:-:S03]  /*0430*/  ISETP.GT.AND P1, PT, R18, -0x1, !P1 ;  /* 0xffffffff1200780c */ /* 0x000fc60004f24270 */
[----:B------:R-:W3:Y:S01]  /*0440*/  @P6 LDG.E R22, desc[UR12][R6.64+0x4] ;  /* 0x0000040c06166981 */ /* 0x000ee2000c1e1900 */
[----:B------:R-:W-:-:S13]  /*0450*/  PLOP3.LUT P1, PT, P0, P1, PT, 0x80, 0x8 ;  /* 0x000000000008781c */ /* 0x000fda0000723070 */
[----:B------:R-:W4:Y:S04]  /*0460*/  @P1 LDG.E R18, desc[UR12][R8.64+0x8] ;  /* 0x0000080c08121981 */ /* 0x000f28000c1e1900 */
[----:B------:R-:W4:Y:S01]  /*0470*/  @P1 LDG.E R19, desc[UR12][R6.64+0x8] ;  /* 0x0000080c06131981 */ /* 0x000f22000c1e1900 */
[C---:B------:R-:W-:Y:S02]  /*0480*/  VIADD R24, R14.reuse, 0x3 ;  /* 0x000000030e187836 */ /* 0x040fe40000000000 */
[----:B------:R-:W-:-:S03]  /*0490*/  VIADD R25, R14, 0x4 ;  /* 0x000000040e197836 */ /* 0x000fc60000000000 */
[C---:B------:R-:W-:Y:S02]  /*04a0*/  ISETP.GE.AND P4, PT, R24.reuse, UR9, PT ;  /* 0x0000000918007c0c */ /* 0x040fe4000bf86270 */
[C---:B------:R-:W-:Y:S02]  /*04b0*/  ISETP.GE.AND P3, PT, R25.reuse, UR9, PT ;  /* 0x0000000919007c0c */ /* 0x040fe4000bf66270 */
[----:B------:R-:W-:Y:S02]  /*04c0*/  ISETP.GT.AND P4, PT, R24, -0x1, !P4 ;  /* 0xffffffff1800780c */ /* 0x000fe40006784270 */
[----:B------:R-:W-:Y:S02]  /*04d0*/  ISETP.GT.AND P3, PT, R25, -0x1, !P3 ;  /* 0xffffffff1900780c */ /* 0x000fe40005f64270 */
[----:B------:R-:W-:Y:S02]  /*04e0*/  PLOP3.LUT P4, PT, P0, P4, PT, 0x80, 0x8 ;  /* 0x000000000008781c */ /* 0x000fe40000789070 */
[----:B------:R-:W-:Y:S01]  /*04f0*/  PLOP3.LUT P3, PT, P0, P3, PT, 0x80, 0x8 ;  /* 0x000000000008781c */ /* 0x000fe20000767070 */
[----:B--2---:R-:W-:Y:S01]  /*0500*/  @P2 IMAD R12, R21, R20, R12 ;  /* 0x00000014150c2224 */ /* 0x004fe200078e020c */
[C---:B------:R-:W-:Y:S01]  /*0510*/  IADD3 R20, PT, PT, R14.reuse, 0x5, RZ ;  /* 0x000000050e147810 */ /* 0x040fe20007ffe0ff */
[----:B------:R-:W-:-:S03]  /*0520*/  VIADD R21, R14, 0x6 ;  /* 0x000000060e157836 */ /* 0x000fc60000000000 */
[C---:B------:R-:W-:Y:S02]  /*0530*/  ISETP.GE.AND P5, PT, R20.reuse, UR9, PT ;  /* 0x0000000914007c0c */ /* 0x040fe4000bfa6270 */
[C---:B------:R-:W-:Y:S02]  /*0540*/  ISETP.GE.AND P2, PT, R21.reuse, UR9, PT ;  /* 0x0000000915007c0c */ /* 0x040fe4000bf46270 */
[----:B------:R-:W-:Y:S01]  /*0550*/  ISETP.GT.AND P5, PT, R20, -0x1, !P5 ;  /* 0xffffffff1400780c */ /* 0x000fe20006fa4270 */
[----:B------:R-:W-:Y:S01]  /*0560*/  VIADD R20, R14, 0x7 ;  /* 0x000000070e147836 */ /* 0x000fe20000000000 */
[----:B------:R-:W-:Y:S01]  /*0570*/  ISETP.GT.AND P2, PT, R21, -0x1, !P2 ;  /* 0xffffffff1500780c */ /* 0x000fe20005744270 */
[----:B---3--:R-:W-:Y:S01]  /*0580*/  @P6 IMAD R12, R23, R22, R12 ;  /* 0x00000016170c6224 */ /* 0x008fe200078e020c */
[----:B------:R-:W-:Y:S01]  /*0590*/  PLOP3.LUT P5, PT, P0, P5, PT, 0x80, 0x8 ;  /* 0x000000000008781c */ /* 0x000fe200007ab070 */
[----:B------:R-:W2:Y:S01]  /*05a0*/  @P4 LDG.E R21, desc[UR12][R8.64+0xc] ;  /* 0x00000c0c08154981 */ /* 0x000ea2000c1e1900 */
[----:B------:R-:W-:-:S02]  /*05b0*/  ISETP.GE.AND P6, PT, R20, UR9, PT ;  /* 0x0000000914007c0c */ /* 0x000fc4000bfc6270 */
[----:B------:R-:W-:Y:S01]  /*05c0*/  PLOP3.LUT P2, PT, P0, P2, PT, 0x80, 0x8 ;  /* 0x000000000008781c */ /* 0x000fe20000745070 */
[----:B------:R-:W3:Y:S01]  /*05d0*/  @P3 LDG.E R23, desc[UR12][R8.64+0x10] ;  /* 0x0000100c08173981 */ /* 0x000ee2000c1e1900 */
[----:B------:R-:W-:-:S03]  /*05e0*/  ISETP.GT.AND P6, PT, R20, -0x1, !P6 ;  /* 0xffffffff1400780c */ /* 0x000fc600077c4270 */
[----:B------:R-:W2:Y:S01]  /*05f0*/  @P4 LDG.E R20, desc[UR12][R6.64+0xc] ;  /* 0x00000c0c06144981 */ /* 0x000ea2000c1e1900 */
[----:B------:R-:W-:-:S03]  /*0600*/  PLOP3.LUT P6, PT, P0, P6, PT, 0x80, 0x8 ;  /* 0x000000000008781c */ /* 0x000fc600007cd070 */
[----:B------:R-:W3:Y:S01]  /*0610*/  @P3 LDG.E R22, desc[UR12][R6.64+0x10] ;  /* 0x0000100c06163981 */ /* 0x000ee2000c1e1900 */
[----:B----4-:R-:W-:-:S03]  /*0620*/  @P1 IMAD R12, R18, R19, R12 ;  /* 0x00000013120c1224 */ /* 0x010fc600078e020c */
[----:B------:R-:W4:Y:S04]  /*0630*/  @P5 LDG.E R25, desc[UR12][R8.64+0x14] ;  /* 0x0000140c08195981 */ /* 0x000f28000c1e1900 */
[----:B------:R-:W4:Y:S04]  /*0640*/  @P5 LDG.E R24, desc[UR12][R6.64+0x14] ;  /* 0x0000140c06185981 */ /* 0x000f28000c1e1900 */
[----:B------:R-:W5:Y:S04]  /*0650*/  @P2 LDG.E R19, desc[UR12][R8.64+0x18] ;  /* 0x0000180c08132981 */ /* 0x000f68000c1e1900 */
[----:B------:R-:W5:Y:S04]  /*0660*/  @P2 LDG.E R18, desc[UR12][R6.64+0x18] ;  /* 0x0000180c06122981 */ /* 0x000f68000c1e1900 */
[----:B------:R-:W5:Y:S04]  /*0670*/  @P6 LDG.E R27, desc[UR12][R8.64+0x1c] ;  /* 0x00001c0c081b6981 */ /* 0x000f68000c1e1900 */
[----:B------:R-:W5:Y:S01]  /*0680*/  @P6 LDG.E R26, desc[UR12][R6.64+0x1c] ;  /* 0x00001c0c061a6981 */ /* 0x000f62000c1e1900 */
[----:B------:R-:W-:-:S04]  /*0690*/  UIADD3 UR5, UPT, UPT, UR5, 0x8, URZ ;  /* 0x0000000805057890 */ /* 0x000fc8000fffe0ff */
[----:B------:R-:W-:Y:S01]  /*06a0*/  UISETP.NE.AND UP2, UPT, UR5, URZ, UPT ;  /* 0x000000ff0500728c */ /* 0x000fe2000bf45270 */
[----:B------:R-:W-:Y:S01]  /*06b0*/  VIADD R16, R16, 0x8 ;  /* 0x0000000810107836 */ /* 0x000fe20000000000 */
[----:B------:R-:W-:Y:S01]  /*06c0*/  IADD3 R17, PT, PT, R17, 0x8, RZ ;  /* 0x0000000811117810 */ /* 0x000fe20007ffe0ff */
[----:B------:R-:W-:Y:S02]  /*06d0*/  VIADD R15, R15, 0x8 ;  /* 0x000000080f0f7836 */ /* 0x000fe40000000000 */
[----:B------:R-:W-:Y:S02]  /*06e0*/  VIADD R14, R14, 0x8 ;  /* 0x000000080e0e7836 */ /* 0x000fe40000000000 */
[----:B--2---:R-:W-:-:S04]  /*06f0*/  @P4 IMAD R12, R21, R20, R12 ;  /* 0x00000014150c4224 */ /* 0x004fc800078e020c */
[----:B---3--:R-:W-:-:S04]  /*0700*/  @P3 IMAD R12, R23, R22, R12 ;  /* 0x00000016170c3224 */ /* 0x008fc800078e020c */
[----:B----4-:R-:W-:-:S04]  /*0710*/  @P5 IMAD R12, R25, R24, R12 ;  /* 0x00000018190c5224 */ /* 0x010fc800078e020c */
[----:B-----5:R-:W-:-:S04]  /*0720*/  @P2 IMAD R12, R19, R18, R12 ;  /* 0x00000012130c2224 */ /* 0x020fc800078e020c */
[----:B------:R-:W-:Y:S01]  /*0730*/  @P6 IMAD R12, R27, R26, R12 ;  /* 0x0000001a1b0c6224 */ /* 0x000fe200078e020c */
[----:B------:R-:W-:Y:S06]  /*0740*/  BRA.U UP2, `(.L_x_2) ;  /* 0xfffffffd02007547 */ /* 0x000fec000b83ffff */
[----:B------:R-:W-:-:S07]  /*0750*/  VIADD R3, R16, 0xfffffffd ;  /* 0xfffffffd10037836 */ /* 0x000fce0000000000 */
.L_x_1:
[----:B------:R-:W0:Y:S01]  /*0760*/  LDCU UR5, c[0x0][0x3a0] ;  /* 0x00007400ff0577ac */ /* 0x000e220008000800 */
[----:B------:R-:W1:Y:S01]  /*0770*/  LDCU UR9, c[0x0][0x38c] ;  /* 0x00007180ff0977ac */ /* 0x000e620008000800 */
[----:B0-----:R-:W-:Y:S01]  /*0780*/  ULOP3.LUT UP2, URZ, UR5, 0x1, URZ, 0xc0, !UPT ;  /* 0x0000000105ff7892 */ /* 0x001fe2000f84c0ff */
[----:B-1----:R-:W-:Y:S10]  /*0790*/  BRA.U !UP1, `(.L_x_3) ;  /* 0x0000000109907547 */ /* 0x002ff4000b800000 */
[----:B------:R-:W0:Y:S01]  /*07a0*/  LDCU UR5, c[0x0][0x38c] ;  /* 0x00007180ff0577ac */ /* 0x000e220008000800 */
[----:B------:R-:W1:Y:S01]  /*07b0*/  LDC.64 R4, c[0x0][0x380] ;  /* 0x0000e000ff047b82 */ /* 0x000e620000000a00 */
[----:B------:R-:W-:Y:S02]  /*07c0*/  IADD3 R2, PT, PT, R0, R3, RZ ;  /* 0x0000000300027210 */ /* 0x000fe40007ffe0ff */
[----:B------:R-:W-:-:S03]  /*07d0*/  IADD3 R15, PT, PT, R3, UR11, RZ ;  /* 0x0000000b030f7c10 */ /* 0x000fc6000fffe0ff */
[C---:B------:R-:W-:Y:S02]  /*07e0*/  VIADD R8, R2.reuse, 0x1 ;  /* 0x0000000102087836 */ /* 0x040fe40000000000 */
[----:B------:R-:W2:Y:S01]  /*07f0*/  LDC.64 R6, c[0x0][0x390] ;  /* 0x0000e400ff067b82 */ /* 0x000ea20000000a00 */
[C---:B------:R-:W-:Y:S01]  /*0800*/  VIADD R9, R2.reuse, 0x2 ;  /* 0x0000000202097836 */ /* 0x040fe20000000000 */
[----:B0-----:R-:W-:Y:S02]  /*0810*/  ISETP.GE.AND P1, PT, R2, UR5, PT ;  /* 0x0000000502007c0c */ /* 0x001fe4000bf26270 */
[----:B------:R-:W-:Y:S02]  /*0820*/  ISETP.GE.AND P3, PT, R8, UR5, PT ;  /* 0x0000000508007c0c */ /* 0x000fe4000bf66270 */
[----:B------:R-:W-:Y:S02]  /*0830*/  ISETP.GT.AND P1, PT, R2, -0x1, !P1 ;  /* 0xffffffff0200780c */ /* 0x000fe40004f24270 */
[----:B------:R-:W-:Y:S01]  /*0840*/  ISETP.GT.AND P3, PT, R8, -0x1, !P3 ;  /* 0xffffffff0800780c */ /* 0x000fe20005f64270 */
[----:B------:R-:W-:Y:S01]  /*0850*/  VIADD R8, R2, 0x3 ;  /* 0x0000000302087836 */ /* 0x000fe20000000000 */
[----:B------:R-:W-:-:S02]  /*0860*/  ISETP.GE.AND P2, PT, R9, UR5, PT ;  /* 0x0000000509007c0c */ /* 0x000fc4000bf46270 */
[----:B------:R-:W-:Y:S02]  /*0870*/  PLOP3.LUT P1, PT, P0, P1, PT, 0x80, 0x8 ;  /* 0x000000000008781c */ /* 0x000fe40000723070 */
[----:B------:R-:W-:Y:S01]  /*0880*/  ISETP.GT.AND P2, PT, R9, -0x1, !P2 ;  /* 0xffffffff0900780c */ /* 0x000fe20005744270 */
[----:B------:R-:W-:Y:S01]  /*0890*/  IMAD R9, R13, UR5, R2 ;  /* 0x000000050d097c24 */ /* 0x000fe2000f8e0202 */
[C---:B------:R-:W-:Y:S01]  /*08a0*/  ISETP.GE.AND P4, PT, R8.reuse, UR5, PT ;  /* 0x0000000508007c0c */ /* 0x040fe2000bf86270 */
[----:B--2---:R-:W-:Y:S01]  /*08b0*/  IMAD.WIDE R6, R15, 0x4, R6 ;  /* 0x000000040f067825 */ /* 0x004fe200078e0206 */
[----:B------:R-:W-:Y:S02]  /*08c0*/  PLOP3.LUT P3, PT, P0, P3, PT, 0x80, 0x8 ;  /* 0x000000000008781c */ /* 0x000fe40000767070 */
[----:B------:R-:W-:Y:S01]  /*08d0*/  ISETP.GT.AND P4, PT, R8, -0x1, !P4 ;  /* 0xffffffff0800780c */ /* 0x000fe20006784270 */
[----:B-1----:R-:W-:Y:S01]  /*08e0*/  IMAD.WIDE R4, R9, 0x4, R4 ;  /* 0x0000000409047825 */ /* 0x002fe200078e0204 */
[----:B------:R-:W-:-:S02]  /*08f0*/  PLOP3.LUT P2, PT, P0, P2, PT, 0x80, 0x8 ;  /* 0x000000000008781c */ /* 0x000fc40000745070 */
[----:B------:R-:W-:Y:S01]  /*0900*/  PLOP3.LUT P4, PT, P0, P4, PT, 0x80, 0x8 ;  /* 0x000000000008781c */ /* 0x000fe20000789070 */
[----:B------:R-:W2:Y:S04]  /*0910*/  @P1 LDG.E R2, desc[UR12][R6.64] ;  /* 0x0000000c06021981 */ /* 0x000ea8000c1e1900 */
[----:B------:R-:W2:Y:S04]  /*0920*/  @P1 LDG.E R9, desc[UR12][R4.64] ;  /* 0x0000000c04091981 */ /* 0x000ea8000c1e1900 */
[----:B------:R-:W3:Y:S04]  /*0930*/  @P3 LDG.E R15, desc[UR12][R4.64+0x4] ;  /* 0x0000040c040f3981 */ /* 0x000ee8000c1e1900 */
[----:B------:R-:W3:Y:S04]  /*0940*/  @P3 LDG.E R8, desc[UR12][R6.64+0x4] ;  /* 0x0000040c06083981 */ /* 0x000ee8000c1e1900 */
[----:B------:R-:W4:Y:S04]  /*0950*/  @P2 LDG.E R17, desc[UR12][R4.64+0x8] ;  /* 0x0000080c04112981 */ /* 0x000f28000c1e1900 */
[----:B------:R-:W4:Y:S04]  /*0960*/  @P2 LDG.E R14, desc[UR12][R6.64+0x8] ;  /* 0x0000080c060e2981 */ /* 0x000f28000c1e1900 */
[----:B------:R-:W5:Y:S04]  /*0970*/  @P4 LDG.E R19, desc[UR12][R4.64+0xc] ;  /* 0x00000c0c04134981 */ /* 0x000f68000c1e1900 */
[----:B------:R-:W5:Y:S01]  /*0980*/  @P4 LDG.E R16, desc[UR12][R6.64+0xc] ;  /* 0x00000c0c06104981 */ /* 0x000f62000c1e1900 */
[----:B------:R-:W-:-:S02]  /*0990*/  VIADD R3, R3, 0x4 ;  /* 0x0000000403037836 */ /* 0x000fc40000000000 */
[----:B--2---:R-:W-:-:S04]  /*09a0*/  @P1 IMAD R12, R9, R2, R12 ;  /* 0x00000002090c1224 */ /* 0x004fc800078e020c */
[----:B---3--:R-:W-:-:S04]  /*09b0*/  @P3 IMAD R12, R15, R8, R12 ;  /* 0x000000080f0c3224 */ /* 0x008fc800078e020c */
[----:B----4-:R-:W-:-:S04]  /*09c0*/  @P2 IMAD R12, R17, R14, R12 ;  /* 0x0000000e110c2224 */ /* 0x010fc800078e020c */
[----:B-----5:R-:W-:-:S07]  /*09d0*/  @P4 IMAD R12, R19, R16, R12 ;  /* 0x00000010130c4224 */ /* 0x020fce00078e020c */
.L_x_3:
[----:B------:R-:W-:Y:S05]  /*09e0*/  BRA.U !UP2, `(.L_x_4) ;  /* 0x000000010a587547 */ /* 0x000fea000b800000 */
[----:B------:R-:W0:Y:S01]  /*09f0*/  LDCU UR5, c[0x0][0x38c] ;  /* 0x00007180ff0577ac */ /* 0x000e220008000800 */
[----:B------:R-:W1:Y:S01]  /*0a00*/  LDC.64 R4, c[0x0][0x380] ;  /* 0x0000e000ff047b82 */ /* 0x000e620000000a00 */
[----:B------:R-:W-:Y:S01]  /*0a10*/  IMAD.IADD R2, R0, 0x1, R3 ;  /* 0x0000000100027824 */ /* 0x000fe200078e0203 */
[----:B------:R-:W-:-:S03]  /*0a20*/  IADD3 R15, PT, PT, R3, UR11, RZ ;  /* 0x0000000b030f7c10 */ /* 0x000fc6000fffe0ff */
[----:B------:R-:W-:-:S03]  /*0a30*/  VIADD R8, R2, 0x1 ;  /* 0x0000000102087836 */ /* 0x000fc60000000000 */
[----:B------:R-:W2:Y:S01]  /*0a40*/  LDC.64 R6, c[0x0][0x390] ;  /* 0x0000e400ff067b82 */ /* 0x000ea20000000a00 */
[----:B0-----:R-:W-:Y:S01]  /*0a50*/  ISETP.GE.AND P1, PT, R2, UR5, PT ;  /* 0x0000000502007c0c */ /* 0x001fe2000bf26270 */
[----:B------:R-:W-:Y:S01]  /*0a60*/  IMAD R9, R13, UR5, R2 ;  /* 0x000000050d097c24 */ /* 0x000fe2000f8e0202 */
[----:B------:R-:W-:Y:S02]  /*0a70*/  ISETP.GE.AND P2, PT, R8, UR5, PT ;  /* 0x0000000508007c0c */ /* 0x000fe4000bf46270 */
[----:B------:R-:W-:Y:S02]  /*0a80*/  ISETP.GT.AND P1, PT, R2, -0x1, !P1 ;  /* 0xffffffff0200780c */ /* 0x000fe40004f24270 */
[----:B------:R-:W-:Y:S01]  /*0a90*/  ISETP.GT.AND P2, PT, R8, -0x1, !P2 ;  /* 0xffffffff0800780c */ /* 0x000fe20005744270 */
[----:B-1----:R-:W-:Y:S01]  /*0aa0*/  IMAD.WIDE R4, R9, 0x4, R4 ;  /* 0x0000000409047825 */ /* 0x002fe200078e0204 */
[----:B------:R-:W-:Y:S02]  /*0ab0*/  PLOP3.LUT P1, PT, P0, P1, PT, 0x80, 0x8 ;  /* 0x000000000008781c */ /* 0x000fe40000723070 */
[----:B------:R-:W-:Y:S01]  /*0ac0*/  PLOP3.LUT P2, PT, P0, P2, PT, 0x80, 0x8 ;  /* 0x000000000008781c */ /* 0x000fe20000745070 */
[----:B--2---:R-:W-:-:S10]  /*0ad0*/  IMAD.WIDE R6, R15, 0x4, R6 ;  /* 0x000000040f067825 */ /* 0x004fd400078e0206 */
[----:B------:R-:W2:Y:S04]  /*0ae0*/  @P1 LDG.E R9, desc[UR12][R4.64] ;  /* 0x0000000c04091981 */ /* 0x000ea8000c1e1900 */
[----:B------:R-:W2:Y:S04]  /*0af0*/  @P1 LDG.E R2, desc[UR12][R6.64] ;  /* 0x0000000c06021981 */ /* 0x000ea8000c1e1900 */
[----:B------:R-:W3:Y:S04]  /*0b00*/  @P2 LDG.E R15, desc[UR12][R4.64+0x4] ;  /* 0x0000040c040f2981 */ /* 0x000ee8000c1e1900 */
[----:B------:R-:W3:Y:S01]  /*0b10*/  @P2 LDG.E R8, desc[UR12][R6.64+0x4] ;  /* 0x0000040c06082981 */ /* 0x000ee2000c1e1900 */
[----:B------:R-:W-:-:S02]  /*0b20*/  VIADD R3, R3, 0x2 ;  /* 0x0000000203037836 */ /* 0x000fc40000000000 */
[----:B--2---:R-:W-:-:S04]  /*0b30*/  @P1 IMAD R12, R9, R2, R12 ;  /* 0x00000002090c1224 */ /* 0x004fc800078e020c */
[----:B---3--:R-:W-:-:S07]  /*0b40*/  @P2 IMAD R12, R15, R8, R12 ;  /* 0x000000080f0c2224 */ /* 0x008fce00078e020c */
.L_x_4:
[----:B------:R-:W-:Y:S01]  /*0b50*/  IMAD.IADD R2, R0, 0x1, R3 ;  /* 0x0000000100027824 */ /* 0x000fe200078e0203 */
[----:B------:R-:W-:Y:S04]  /*0b60*/  BSSY.RECONVERGENT B0, `(.L_x_5) ;  /* 0x000000e000007945 */ /* 0x000fe80003800200 */
[----:B------:R-:W-:-:S04]  /*0b70*/  ISETP.GE.AND P1, PT, R2, UR9, PT ;  /* 0x0000000902007c0c */ /* 0x000fc8000bf26270 */
[----:B------:R-:W-:-:S04]  /*0b80*/  ISETP.GT.AND P1, PT, R2, -0x1, !P1 ;  /* 0xffffffff0200780c */ /* 0x000fc80004f24270 */
[----:B------:R-:W-:-:S13]  /*0b90*/  PLOP3.LUT P1, PT, P0, P1, PT, 0x80, 0x8 ;  /* 0x000000000008781c */ /* 0x000fda0000723070 */
[----:B------:R-:W-:Y:S05]  /*0ba0*/  @!P1 BRA `(.L_x_6) ;  /* 0x0000000000249947 */ /* 0x000fea0003800000 */
[----:B------:R-:W0:Y:S01]  /*0bb0*/  LDC.64 R4, c[0x0][0x380] ;  /* 0x0000e000ff047b82 */ /* 0x000e220000000a00 */
[----:B------:R-:W-:Y:S01]  /*0bc0*/  IMAD R13, R13, UR9, R2 ;  /* 0x000000090d0d7c24 */ /* 0x000fe2000f8e0202 */
[----:B------:R-:W-:-:S06]  /*0bd0*/  IADD3 R9, PT, PT, R3, UR11, RZ ;  /* 0x0000000b03097c10 */ /* 0x000fcc000fffe0ff */
[----:B------:R-:W1:Y:S01]  /*0be0*/  LDC.64 R6, c[0x0][0x390] ;  /* 0x0000e400ff067b82 */ /* 0x000e620000000a00 */
[----:B0-----:R-:W-:-:S06]  /*0bf0*/  IMAD.WIDE R2, R13, 0x4, R4 ;  /* 0x000000040d027825 */ /* 0x001fcc00078e0204 */
[----:B------:R-:W2:Y:S01]  /*0c00*/  LDG.E R3, desc[UR12][R2.64] ;  /* 0x0000000c02037981 */ /* 0x000ea2000c1e1900 */
[----:B-1----:R-:W-:-:S06]  /*0c10*/  IMAD.WIDE R4, R9, 0x4, R6 ;  /* 0x0000000409047825 */ /* 0x002fcc00078e0206 */
[----:B------:R-:W2:Y:S02]  /*0c20*/  LDG.E R4, desc[UR12][R4.64] ;  /* 0x0000000c04047981 */ /* 0x000ea4000c1e1900 */
[----:B--2---:R-:W-:-:S07]  /*0c30*/  IMAD R12, R3, R4, R12 ;  /* 0x00000004030c7224 */ /* 0x004fce00078e020c */
.L_x_6:
[----:B------:R-:W-:Y:S05]  /*0c40*/  BSYNC.RECONVERGENT B0 ;  /* 0x0000000000007941 */ /* 0x000fea0003800200 */
.L_x_5:
[----:B------:R-:W-:Y:S05]  /*0c50*/  BRA.U UP0, `(.L_x_7) ;  /* 0xfffffff5005c7547 */ /* 0x000fea000b83ffff */
.L_x_0:
[----:B------:R-:W0:Y:S01]  /*0c60*/  LDC.64 R2, c[0x0][0x3a8] ;  /* 0x0000ea00ff027b82 */ /* 0x000e220000000a00 */
[----:B------:R-:W-:Y:S02]  /*0c70*/  IMAD R11, R11, UR9, R0 ;  /* 0x000000090b0b7c24 */ /* 0x000fe4000f8e0200 */
[----:B------:R-:W-:Y:S02]  /*0c80*/  IMAD.MOV R5, RZ, RZ, -R12 ;  /* 0x000000ffff057224 */ /* 0x000fe400078e0a0c */
[----:B0-----:R-:W-:-:S05]  /*0c90*/  IMAD.WIDE R2, R11, 0x4, R2 ;  /* 0x000000040b027825 */ /* 0x001fca00078e0202 */
[----:B------:R-:W-:Y:S01]  /*0ca0*/  STG.E desc[UR12][R2.64], R5 ;  /* 0x0000000502007986 */ /* 0x000fe2000c10190c */
[----:B------:R-:W-:Y:S05]  /*0cb0*/  EXIT ;  /* 0x000000000000794d */ /* 0x000fea0003800000 */
.L_x_8:
[----:B------:R-:W-:-:S00]  /*0cc0*/  BRA `(.L_x_8) ;  /* 0xfffffffc00fc7947 */ /* 0x000fc0000383ffff */
[----:B------:R-:W-:-:S00]  /*0cd0*/  NOP ;  /* 0x0000000000007918 */ /* 0x000fc00000000000 */
        /* <DEDUP_REMOVED lines=10> */
.L_x_9:


//--------------------- .nv.shared.reserved.0     --------------------------
	.section	.nv.shared.reserved.0,"aw",@nobits
	.weak		__nv_reservedSMEM_offset_0_alias
	.size		__nv_reservedSMEM_offset_0_alias, 0, 64
	.other		__nv_reservedSMEM_offset_0_alias,@"STO_CUDA_RESERVED_SHARED STV_DEFAULT"
__nv_reservedSMEM_offset_0_alias:
	.zero		0
	.zero		64


//--------------------- .nv.constant0._Z32same_convolution2D_version_no_smPiiiS_iiiS_ --------------------------
	.section	.nv.constant0._Z32same_convolution2D_version_no_smPiiiS_iiiS_,"a",@progbits
	.sectionflags	@""
	.align	4
.nv.constant0._Z32same_convolution2D_version_no_smPiiiS_iiiS_:
	.zero		944


//--------------------- SYMBOLS --------------------------

	.type		.nv.reservedSmem.offset0,@object
	.size		.nv.reservedSmem.offset0,0x4
